	.headerflags	@"EF_CUDA_TEXMODE_UNIFIED EF_CUDA_64BIT_ADDRESS EF_CUDA_ACCELERATORS EF_CUDA_SM90 EF_CUDA_VIRTUAL_SM(EF_CUDA_SM90)"
	.elftype	@"ET_EXEC"


//--------------------- .nv.info                  --------------------------
	.section	.nv.info,"",@"SHT_CUDA_INFO"
	.align	4


	//----- nvinfo : EIATTR_REGCOUNT
	.align		4
        /*0000*/ 	.byte	0x04, 0x2f
        /*0002*/ 	.short	(.L_1 - .L_0)
	.align		4
.L_0:
        /*0004*/ 	.word	index@(triton_poi_fused_stack_22)
        /*0008*/ 	.word	0x00000020


	//----- nvinfo : EIATTR_MIN_STACK_SIZE
	.align		4
.L_1:
        /*000c*/ 	.byte	0x04, 0x12
        /*000e*/ 	.short	(.L_3 - .L_2)
	.align		4
.L_2:
        /*0010*/ 	.word	index@(triton_poi_fused_stack_22)
        /*0014*/ 	.word	0x00000000


	//----- nvinfo : EIATTR_FRAME_SIZE
	.align		4
.L_3:
        /*0018*/ 	.byte	0x04, 0x11
        /*001a*/ 	.short	(.L_5 - .L_4)
	.align		4
.L_4:
        /*001c*/ 	.word	index@(triton_poi_fused_stack_22)
        /*0020*/ 	.word	0x00000000


	//----- nvinfo : EIATTR_MIN_STACK_SIZE
	.align		4
.L_5:
        /*0024*/ 	.byte	0x04, 0x12
        /*0026*/ 	.short	(.L_7 - .L_6)
	.align		4
.L_6:
        /*0028*/ 	.word	index@(triton_poi_fused_stack_22)
        /*002c*/ 	.word	0x00000000
.L_7:


//--------------------- .nv.info.triton_poi_fused_stack_22 --------------------------
	.section	.nv.info.triton_poi_fused_stack_22,"",@"SHT_CUDA_INFO"
	.sectionflags	@""
	.align	4


	//----- nvinfo : EIATTR_CUDA_API_VERSION
	.align		4
        /*0000*/ 	.byte	0x04, 0x37
        /*0002*/ 	.short	(.L_9 - .L_8)
.L_8:
        /*0004*/ 	.word	0x0000007c


	//----- nvinfo : EIATTR_KPARAM_INFO
	.align		4
.L_9:
        /*0008*/ 	.byte	0x04, 0x17
        /*000a*/ 	.short	(.L_11 - .L_10)
.L_10:
        /*000c*/ 	.word	0x00000000
        /*0010*/ 	.short	0x0009
        /*0012*/ 	.short	0x0048
        /*0014*/ 	.byte	0x00, 0xf0, 0x11, 0x00


	//----- nvinfo : EIATTR_KPARAM_INFO
	.align		4
.L_11:
        /*0018*/ 	.byte	0x04, 0x17
        /*001a*/ 	.short	(.L_13 - .L_12)
.L_12:
        /*001c*/ 	.word	0x00000000
        /*0020*/ 	.short	0x0008
        /*0022*/ 	.short	0x0040
        /*0024*/ 	.byte	0x00, 0xf4, 0x21, 0x00


	//----- nvinfo : EIATTR_KPARAM_INFO
	.align		4
.L_13:
        /*0028*/ 	.byte	0x04, 0x17
        /*002a*/ 	.short	(.L_15 - .L_14)
.L_14:
        /*002c*/ 	.word	0x00000000
        /*0030*/ 	.short	0x0007
        /*0032*/ 	.short	0x0038
        /*0034*/ 	.byte	0x00, 0xf4, 0x21, 0x00


	//----- nvinfo : EIATTR_KPARAM_INFO
	.align		4
.L_15:
        /*0038*/ 	.byte	0x04, 0x17
        /*003a*/ 	.short	(.L_17 - .L_16)
.L_16:
        /*003c*/ 	.word	0x00000000
        /*0040*/ 	.short	0x0006
        /*0042*/ 	.short	0x0030
        /*0044*/ 	.byte	0x00, 0xf4, 0x21, 0x00


	//----- nvinfo : EIATTR_KPARAM_INFO
	.align		4
.L_17:
        /*0048*/ 	.byte	0x04, 0x17
        /*004a*/ 	.short	(.L_19 - .L_18)
.L_18:
        /*004c*/ 	.word	0x00000000
        /*0050*/ 	.short	0x0005
        /*0052*/ 	.short	0x0028
        /*0054*/ 	.byte	0x00, 0xf4, 0x21, 0x00


	//----- nvinfo : EIATTR_KPARAM_INFO
	.align		4
.L_19:
        /*0058*/ 	.byte	0x04, 0x17
        /*005a*/ 	.short	(.L_21 - .L_20)
.L_20:
        /*005c*/ 	.word	0x00000000
        /*0060*/ 	.short	0x0004
        /*0062*/ 	.short	0x0020
        /*0064*/ 	.byte	0x00, 0xf4, 0x21, 0x00


	//----- nvinfo : EIATTR_KPARAM_INFO
	.align		4
.L_21:
        /*0068*/ 	.byte	0x04, 0x17
        /*006a*/ 	.short	(.L_23 - .L_22)
.L_22:
        /*006c*/ 	.word	0x00000000
        /*0070*/ 	.short	0x0003
        /*0072*/ 	.short	0x0018
        /*0074*/ 	.byte	0x00, 0xf4, 0x21, 0x00


	//----- nvinfo : EIATTR_KPARAM_INFO
	.align		4
.L_23:
        /*0078*/ 	.byte	0x04, 0x17
        /*007a*/ 	.short	(.L_25 - .L_24)
.L_24:
        /*007c*/ 	.word	0x00000000
        /*0080*/ 	.short	0x0002
        /*0082*/ 	.short	0x0010
        /*0084*/ 	.byte	0x00, 0xf4, 0x21, 0x00


	//----- nvinfo : EIATTR_KPARAM_INFO
	.align		4
.L_25:
        /*0088*/ 	.byte	0x04, 0x17
        /*008a*/ 	.short	(.L_27 - .L_26)
.L_26:
        /*008c*/ 	.word	0x00000000
        /*0090*/ 	.short	0x0001
        /*0092*/ 	.short	0x0008
        /*0094*/ 	.byte	0x00, 0xf4, 0x21, 0x00


	//----- nvinfo : EIATTR_KPARAM_INFO
	.align		4
.L_27:
        /*0098*/ 	.byte	0x04, 0x17
        /*009a*/ 	.short	(.L_29 - .L_28)
.L_28:
        /*009c*/ 	.word	0x00000000
        /*00a0*/ 	.short	0x0000
        /*00a2*/ 	.short	0x0000
        /*00a4*/ 	.byte	0x00, 0xf4, 0x21, 0x00


	//----- nvinfo : EIATTR_SPARSE_MMA_MASK
	.align		4
.L_29:
        /*00a8*/ 	.byte	0x03, 0x50
        /*00aa*/ 	.short	0x0000


	//----- nvinfo : EIATTR_MAXREG_COUNT
	.align		4
        /*00ac*/ 	.byte	0x03, 0x1b
        /*00ae*/ 	.short	0x00ff


	//----- nvinfo : EIATTR_EXIT_INSTR_OFFSETS
	.align		4
        /*00b0*/ 	.byte	0x04, 0x1c
        /*00b2*/ 	.short	(.L_31 - .L_30)


	//   ....[0]....
.L_30:
        /*00b4*/ 	.word	0x00000830


	//----- nvinfo : EIATTR_REQNTID
	.align		4
.L_31:
        /*00b8*/ 	.byte	0x04, 0x10
        /*00ba*/ 	.short	(.L_33 - .L_32)
.L_32:
        /*00bc*/ 	.word	0x00000080
        /*00c0*/ 	.word	0x00000001
        /*00c4*/ 	.word	0x00000001


	//----- nvinfo : EIATTR_CBANK_PARAM_SIZE
	.align		4
.L_33:
        /*00c8*/ 	.byte	0x03, 0x19
        /*00ca*/ 	.short	0x004c


	//----- nvinfo : EIATTR_PARAM_CBANK
	.align		4
        /*00cc*/ 	.byte	0x04, 0x0a
        /*00ce*/ 	.short	(.L_35 - .L_34)
	.align		4
.L_34:
        /*00d0*/ 	.word	index@(.nv.constant0.triton_poi_fused_stack_22)
        /*00d4*/ 	.short	0x0210
        /*00d6*/ 	.short	0x004c


	//----- nvinfo : EIATTR_SW_WAR
	.align		4
.L_35:
        /*00d8*/ 	.byte	0x04, 0x36
        /*00da*/ 	.short	(.L_37 - .L_36)
.L_36:
        /*00dc*/ 	.word	0x00000008
.L_37:


//--------------------- .nv.callgraph             --------------------------
	.section	.nv.callgraph,"",@"SHT_CUDA_CALLGRAPH"
	.align	4
	.sectionentsize	8
	.align		4
        /*0000*/ 	.word	0x00000000
	.align		4
        /*0004*/ 	.word	0xffffffff
	.align		4
        /*0008*/ 	.word	0x00000000
	.align		4
        /*000c*/ 	.word	0xfffffffe
	.align		4
        /*0010*/ 	.word	0x00000000
	.align		4
        /*0014*/ 	.word	0xfffffffd
	.align		4
        /*0018*/ 	.word	0x00000000
	.align		4
        /*001c*/ 	.word	0xfffffffc


//--------------------- .text.triton_poi_fused_stack_22 --------------------------
	.section	.text.triton_poi_fused_stack_22,"ax",@progbits
	.align	128
        .global         triton_poi_fused_stack_22
        .type           triton_poi_fused_stack_22,@function
        .size           triton_poi_fused_stack_22,(.L_x_1 - triton_poi_fused_stack_22)
        .other          triton_poi_fused_stack_22,@"STO_CUDA_ENTRY STV_DEFAULT"
triton_poi_fused_stack_22:
.text.triton_poi_fused_stack_22:
[----:B------:R-:W-:Y:S01]  /*0000*/  LDC R1, c[0x0][0x28] ;  /* 0x00000a00ff017b82 */ /* 0x000fe20000000800 */
[----:B------:R-:W1:Y:S07]  /*0010*/  S2R R0, SR_TID.X ;  /* 0x0000000000007919 */ /* 0x000e6e0000002100 */
[----:B------:R-:W2:Y:S01]  /*0020*/  LDC.64 R8, c[0x0][0x210] ;  /* 0x00008400ff087b82 */ /* 0x000ea20000000a00 */
[----:B------:R-:W-:Y:S01]  /*0030*/  ULDC.64 UR4, c[0x0][0x208] ;  /* 0x0000820000047ab9 */ /* 0x000fe20000000a00 */
[----:B------:R-:W3:Y:S06]  /*0040*/  S2R R3, SR_CTAID.X ;  /* 0x0000000000037919 */ /* 0x000eec0000002500 */
[----:B------:R-:W4:Y:S08]  /*0050*/  LDC.64 R22, c[0x0][0x218] ;  /* 0x00008600ff167b82 */ /* 0x000f300000000a00 */
[----:B------:R-:W5:Y:S01]  /*0060*/  LDC.64 R20, c[0x0][0x228] ;  /* 0x00008a00ff147b82 */ /* 0x000f620000000a00 */
[----:B------:R-:W-:-:S07]  /*0070*/  IMAD.MOV.U32 R17, RZ, RZ, RZ ;  /* 0x000000ffff117224 */ /* 0x000fce00078e00ff */
[----:B------:R-:W2:Y:S01]  /*0080*/  LDC.64 R14, c[0x0][0x238] ;  /* 0x00008e00ff0e7b82 */ /* 0x000ea20000000a00 */
[----:B-1----:R-:W-:Y:S01]  /*0090*/  IMAD.SHL.U32 R0, R0, 0x2, RZ ;  /* 0x0000000200007824 */ /* 0x002fe200078e00ff */
[----:B---3--:R-:W-:-:S04]  /*00a0*/  SHF.R.S32.HI R5, RZ, 0x17, R3 ;  /* 0x00000017ff057819 */ /* 0x008fc80000011403 */
[----:B------:R-:W-:Y:S02]  /*00b0*/  LOP3.LUT R0, R0, 0xfe, RZ, 0xc0, !PT ;  /* 0x000000fe00007812 */ /* 0x000fe400078ec0ff */
[----:B------:R-:W-:-:S03]  /*00c0*/  SGXT R5, R5, 0x1 ;  /* 0x000000010505781a */ /* 0x000fc60000000200 */
[----:B------:R-:W-:-:S04]  /*00d0*/  IMAD R16, R3, 0x100, R0 ;  /* 0x0000010003107824 */ /* 0x000fc800078e0200 */
[----:B------:R-:W-:-:S05]  /*00e0*/  VIADD R0, R16, 0x1 ;  /* 0x0000000110007836 */ /* 0x000fca0000000000 */
[----:B------:R-:W-:-:S04]  /*00f0*/  LEA.HI R2, R5, R0, RZ, 0x2 ;  /* 0x0000000005027211 */ /* 0x000fc800078f10ff */
[----:B------:R-:W-:-:S05]  /*0100*/  LOP3.LUT R3, R2, 0xfffffffc, RZ, 0xc0, !PT ;  /* 0xfffffffc02037812 */ /* 0x000fca00078ec0ff */
[----:B------:R-:W-:-:S05]  /*0110*/  IMAD.IADD R4, R0, 0x1, -R3 ;  /* 0x0000000100047824 */ /* 0x000fca00078e0a03 */
[----:B------:R-:W-:-:S04]  /*0120*/  LOP3.LUT R3, R4, 0x80, RZ, 0xc0, !PT ;  /* 0x0000008004037812 */ /* 0x000fc800078ec0ff */
[----:B------:R-:W-:Y:S02]  /*0130*/  LEA.HI R6, R3, R4, RZ, 0x19 ;  /* 0x0000000403067211 */ /* 0x000fe400078fc8ff */
[----:B------:R-:W-:Y:S02]  /*0140*/  SHF.R.S32.HI R3, RZ, 0x1f, R16 ;  /* 0x0000001fff037819 */ /* 0x000fe40000011410 */
[C---:B------:R-:W-:Y:S02]  /*0150*/  LOP3.LUT R2, R6.reuse, 0xfe, RZ, 0xc0, !PT ;  /* 0x000000fe06027812 */ /* 0x040fe400078ec0ff */
[----:B------:R-:W-:Y:S02]  /*0160*/  LEA.HI R0, R3, R16, RZ, 0x2 ;  /* 0x0000001003007211 */ /* 0x000fe400078f10ff */
[----:B------:R-:W-:Y:S01]  /*0170*/  PRMT R6, R6, 0x8880, RZ ;  /* 0x0000888006067816 */ /* 0x000fe200000000ff */
[----:B------:R-:W-:Y:S01]  /*0180*/  IMAD.MOV R2, RZ, RZ, -R2 ;  /* 0x000000ffff027224 */ /* 0x000fe200078e0a02 */
[----:B------:R-:W-:-:S02]  /*0190*/  SHF.R.S32.HI R12, RZ, 0x2, R0 ;  /* 0x00000002ff0c7819 */ /* 0x000fc40000011400 */
[----:B------:R-:W-:Y:S02]  /*01a0*/  SHF.R.S32.HI R6, RZ, 0x1, R6 ;  /* 0x00000001ff067819 */ /* 0x000fe40000011406 */
[----:B------:R-:W-:Y:S02]  /*01b0*/  PRMT R3, R2, 0x7710, RZ ;  /* 0x0000771002037816 */ /* 0x000fe400000000ff */
[----:B------:R-:W-:Y:S02]  /*01c0*/  LEA.HI R2, R12, R12, RZ, 0x2 ;  /* 0x0000000c0c027211 */ /* 0x000fe400078f10ff */
[----:B------:R-:W-:Y:S01]  /*01d0*/  PRMT R25, R6, 0x9910, RZ ;  /* 0x0000991006197816 */ /* 0x000fe200000000ff */
[----:B------:R-:W-:Y:S01]  /*01e0*/  IMAD.IADD R4, R4, 0x1, R3 ;  /* 0x0000000104047824 */ /* 0x000fe200078e0203 */
[----:B------:R-:W-:-:S04]  /*01f0*/  LOP3.LUT R3, R2, 0xfffffffc, RZ, 0xc0, !PT ;  /* 0xfffffffc02037812 */ /* 0x000fc800078ec0ff */
[----:B------:R-:W-:Y:S01]  /*0200*/  PRMT R2, R4, 0x8880, RZ ;  /* 0x0000888004027816 */ /* 0x000fe200000000ff */
[----:B------:R-:W-:Y:S01]  /*0210*/  IMAD.IADD R12, R12, 0x1, -R3 ;  /* 0x000000010c0c7824 */ /* 0x000fe200078e0a03 */
[----:B------:R-:W-:-:S03]  /*0220*/  LEA.HI R4, R5, R16, RZ, 0x4 ;  /* 0x0000001005047211 */ /* 0x000fc600078f20ff */
[----:B------:R-:W-:Y:S01]  /*0230*/  IMAD.MOV.U32 R5, RZ, RZ, R2 ;  /* 0x000000ffff057224 */ /* 0x000fe200078e0002 */
[--C-:B------:R-:W-:Y:S02]  /*0240*/  SHF.R.S32.HI R2, RZ, 0x4, R4.reuse ;  /* 0x00000004ff027819 */ /* 0x100fe40000011404 */
[----:B------:R-:W-:Y:S01]  /*0250*/  SHF.R.S32.HI R3, RZ, 0x1f, R4 ;  /* 0x0000001fff037819 */ /* 0x000fe20000011404 */
[----:B------:R-:W-:Y:S02]  /*0260*/  IMAD R24, R5, 0x2, R12 ;  /* 0x0000000205187824 */ /* 0x000fe400078e020c */
[----:B------:R-:W-:Y:S01]  /*0270*/  IMAD R25, R2, 0x4, R25 ;  /* 0x0000000402197824 */ /* 0x000fe200078e0219 */
[----:B------:R-:W-:Y:S01]  /*0280*/  LEA.HI R3, R3, R2, RZ, 0x9 ;  /* 0x0000000203037211 */ /* 0x000fe200078f48ff */
[----:B------:R-:W-:Y:S01]  /*0290*/  IMAD.MOV.U32 R4, RZ, RZ, RZ ;  /* 0x000000ffff047224 */ /* 0x000fe200078e00ff */
[C---:B------:R-:W-:Y:S01]  /*02a0*/  ISETP.GE.AND P3, PT, R24.reuse, 0x2, PT ;  /* 0x000000021800780c */ /* 0x040fe20003f66270 */
[----:B------:R-:W-:Y:S01]  /*02b0*/  IMAD R7, R24, 0x2, R25 ;  /* 0x0000000218077824 */ /* 0x000fe200078e0219 */
[----:B------:R-:W-:-:S02]  /*02c0*/  LOP3.LUT R3, R3, 0xfffffe00, RZ, 0xc0, !PT ;  /* 0xfffffe0003037812 */ /* 0x000fc400078ec0ff */
[----:B------:R-:W-:Y:S01]  /*02d0*/  ISETP.LT.AND P6, PT, R12, 0x2, !P3 ;  /* 0x000000020c00780c */ /* 0x000fe20005fc1270 */
[----:B--2---:R-:W-:-:S04]  /*02e0*/  IMAD.WIDE R6, R7, 0x4, R8 ;  /* 0x0000000407067825 */ /* 0x004fc800078e0208 */
[----:B------:R-:W-:Y:S02]  /*02f0*/  IMAD.IADD R27, R2, 0x1, -R3 ;  /* 0x00000001021b7824 */ /* 0x000fe400078e0a03 */
[----:B------:R-:W-:Y:S02]  /*0300*/  IMAD.MOV.U32 R3, RZ, RZ, RZ ;  /* 0x000000ffff037224 */ /* 0x000fe400078e00ff */
[----:B----4-:R-:W-:-:S04]  /*0310*/  IMAD.WIDE R22, R27, 0x4, R22 ;  /* 0x000000041b167825 */ /* 0x010fc800078e0216 */
[----:B------:R1:W2:Y:S04]  /*0320*/  @P6 LDG.E.EL R4, desc[UR4][R6.64] ;  /* 0x0000000406046981 */ /* 0x0002a8000c2e1900 */
[----:B------:R-:W3:Y:S01]  /*0330*/  @P6 LDG.E.EL R3, desc[UR4][R22.64] ;  /* 0x0000000416036981 */ /* 0x000ee2000c2e1900 */
[----:B------:R-:W-:Y:S02]  /*0340*/  LOP3.LUT R11, R0, 0xfc, RZ, 0xc0, !PT ;  /* 0x000000fc000b7812 */ /* 0x000fe400078ec0ff */
[----:B------:R-:W-:-:S03]  /*0350*/  ISETP.GE.AND P0, PT, R12, 0x2, PT ;  /* 0x000000020c00780c */ /* 0x000fc60003f06270 */
[----:B------:R-:W-:Y:S01]  /*0360*/  IMAD.IADD R11, R16, 0x1, -R11 ;  /* 0x00000001100b7824 */ /* 0x000fe200078e0a0b */
[----:B------:R-:W-:Y:S01]  /*0370*/  LEA R13, R5, 0xfffffffe, 0x1 ;  /* 0xfffffffe050d7811 */ /* 0x000fe200078e08ff */
[----:B-1----:R-:W1:Y:S03]  /*0380*/  LDC.64 R6, c[0x0][0x230] ;  /* 0x00008c00ff067b82 */ /* 0x002e660000000a00 */
[----:B------:R-:W-:-:S04]  /*0390*/  PRMT R0, R11, 0x8880, RZ ;  /* 0x000088800b007816 */ /* 0x000fc800000000ff */
[----:B------:R-:W-:Y:S01]  /*03a0*/  SHF.R.S32.HI R0, RZ, 0x1, R0 ;  /* 0x00000001ff007819 */ /* 0x000fe20000011400 */
[----:B------:R-:W4:Y:S01]  /*03b0*/  LDC.64 R10, c[0x0][0x248] ;  /* 0x00009200ff0a7b82 */ /* 0x000f220000000a00 */
[----:B------:R-:W-:Y:S01]  /*03c0*/  ISETP.GT.AND P2, PT, R24, 0x1, !P0 ;  /* 0x000000011800780c */ /* 0x000fe20004744270 */
[----:B------:R5:W3:Y:S01]  /*03d0*/  @!P0 LDG.E.EL R17, desc[UR4][R22.64] ;  /* 0x0000000416118981 */ /* 0x000ae2000c2e1900 */
[----:B------:R-:W-:-:S05]  /*03e0*/  PRMT R29, R0, 0x9910, RZ ;  /* 0x00009910001d7816 */ /* 0x000fca00000000ff */
[----:B------:R-:W-:Y:S02]  /*03f0*/  IMAD R29, R2, 0x4, R29 ;  /* 0x00000004021d7824 */ /* 0x000fe400078e021d */
[----:B------:R-:W-:Y:S02]  /*0400*/  VIADD R24, R24, 0xfffffffe ;  /* 0xfffffffe18187836 */ /* 0x000fe40000000000 */
[C---:B------:R-:W-:Y:S01]  /*0410*/  VIADD R0, R12.reuse, 0xfffffffe ;  /* 0xfffffffe0c007836 */ /* 0x040fe20000000000 */
[----:B------:R-:W-:Y:S02]  /*0420*/  ISETP.GT.AND P5, PT, R12, 0x1, PT ;  /* 0x000000010c00780c */ /* 0x000fe40003fa4270 */
[----:B------:R-:W-:Y:S01]  /*0430*/  ISETP.GE.AND P1, PT, R24, 0x2, PT ;  /* 0x000000021800780c */ /* 0x000fe20003f26270 */
[----:B------:R-:W-:Y:S02]  /*0440*/  IMAD R19, R0, 0x2, R29 ;  /* 0x0000000200137824 */ /* 0x000fe400078e021d */
[C---:B-----5:R-:W-:Y:S01]  /*0450*/  IMAD.IADD R22, R12.reuse, 0x1, R13 ;  /* 0x000000010c167824 */ /* 0x060fe200078e020d */
[----:B------:R-:W-:Y:S01]  /*0460*/  ISETP.GT.AND P4, PT, R12, 0x1, !P1 ;  /* 0x000000010c00780c */ /* 0x000fe20004f84270 */
[----:B------:R-:W-:-:S02]  /*0470*/  IMAD.IADD R0, R13, 0x1, R0 ;  /* 0x000000010d007824 */ /* 0x000fc400078e0200 */
[--C-:B------:R-:W-:Y:S02]  /*0480*/  IMAD R23, R22, 0x2, R25.reuse ;  /* 0x0000000216177824 */ /* 0x100fe400078e0219 */
[--C-:B------:R-:W-:Y:S02]  /*0490*/  IMAD R13, R24, 0x2, R25.reuse ;  /* 0x00000002180d7824 */ /* 0x100fe400078e0219 */
[----:B------:R-:W-:Y:S02]  /*04a0*/  IMAD R25, R0, 0x2, R25 ;  /* 0x0000000200197824 */ /* 0x000fe400078e0219 */
[----:B------:R-:W-:Y:S02]  /*04b0*/  IMAD.MOV.U32 R22, RZ, RZ, RZ ;  /* 0x000000ffff167224 */ /* 0x000fe400078e00ff */
[----:B------:R-:W-:-:S04]  /*04c0*/  IMAD.WIDE R20, R27, 0x4, R20 ;  /* 0x000000041b147825 */ /* 0x000fc800078e0214 */
[----:B------:R-:W-:Y:S01]  /*04d0*/  IMAD R29, R12, 0x2, R29 ;  /* 0x000000020c1d7824 */ /* 0x000fe200078e021d */
[----:B------:R5:W3:Y:S01]  /*04e0*/  @P2 LDG.E.EL R22, desc[UR4][R20.64] ;  /* 0x0000000414162981 */ /* 0x000ae2000c2e1900 */
[----:B------:R-:W-:Y:S02]  /*04f0*/  IMAD.MOV.U32 R0, RZ, RZ, RZ ;  /* 0x000000ffff007224 */ /* 0x000fe400078e00ff */
[----:B-1----:R-:W-:-:S04]  /*0500*/  IMAD.WIDE R12, R13, 0x4, R6 ;  /* 0x000000040d0c7825 */ /* 0x002fc800078e0206 */
[----:B0-----:R-:W-:-:S04]  /*0510*/  IMAD.WIDE R14, R27, 0x4, R14 ;  /* 0x000000041b0e7825 */ /* 0x001fc800078e020e */
[----:B------:R-:W-:Y:S02]  /*0520*/  IMAD.MOV.U32 R26, RZ, RZ, RZ ;  /* 0x000000ffff1a7224 */ /* 0x000fe400078e00ff */
[----:B----4-:R-:W-:Y:S01]  /*0530*/  IMAD.WIDE R10, R27, 0x4, R10 ;  /* 0x000000041b0a7825 */ /* 0x010fe200078e020a */
[----:B-----5:R-:W-:Y:S01]  /*0540*/  CS2R R20, SRZ ;  /* 0x0000000000147805 */ /* 0x020fe2000001ff00 */
[----:B------:R-:W4:Y:S02]  /*0550*/  @P4 LDG.E.EL R0, desc[UR4][R14.64] ;  /* 0x000000040e004981 */ /* 0x000f24000c2e1900 */
[----:B------:R-:W-:-:S04]  /*0560*/  IMAD.WIDE R6, R19, 0x4, R6 ;  /* 0x0000000413067825 */ /* 0x000fc800078e0206 */
[----:B------:R-:W-:Y:S01]  /*0570*/  IMAD.MOV.U32 R19, RZ, RZ, RZ ;  /* 0x000000ffff137224 */ /* 0x000fe200078e00ff */
[----:B------:R-:W5:Y:S01]  /*0580*/  @P5 LDG.E.EL R20, desc[UR4][R6.64] ;  /* 0x0000000406145981 */ /* 0x000f62000c2e1900 */
[----:B------:R-:W-:-:S04]  /*0590*/  IMAD.WIDE R8, R29, 0x4, R8 ;  /* 0x000000041d087825 */ /* 0x000fc800078e0208 */
[----:B------:R-:W4:Y:S04]  /*05a0*/  @P5 LDG.E.EL R19, desc[UR4][R14.64] ;  /* 0x000000040e135981 */ /* 0x000f28000c2e1900 */
[----:B------:R-:W5:Y:S01]  /*05b0*/  @!P0 LDG.E.EL R21, desc[UR4][R8.64] ;  /* 0x0000000408158981 */ /* 0x000f62000c2e1900 */
[----:B--2---:R-:W-:Y:S02]  /*05c0*/  SEL R4, R4, RZ, P6 ;  /* 0x000000ff04047207 */ /* 0x004fe40003000000 */
[----:B---3--:R-:W-:-:S05]  /*05d0*/  SEL R3, R3, RZ, P6 ;  /* 0x000000ff03037207 */ /* 0x008fca0003000000 */
[----:B------:R-:W-:Y:S02]  /*05e0*/  FADD R18, R4, R3 ;  /* 0x0000000304127221 */ /* 0x000fe40000000000 */
[----:B------:R-:W0:Y:S08]  /*05f0*/  LDC.64 R2, c[0x0][0x220] ;  /* 0x00008800ff027b82 */ /* 0x000e300000000a00 */
[----:B------:R-:W1:Y:S01]  /*0600*/  LDC.64 R4, c[0x0][0x240] ;  /* 0x00009000ff047b82 */ /* 0x000e620000000a00 */
[----:B------:R-:W-:-:S02]  /*0610*/  FSEL R18, R18, RZ, P6 ;  /* 0x000000ff12127208 */ /* 0x000fc40003000000 */
[----:B------:R-:W-:Y:S01]  /*0620*/  ISETP.GT.AND P6, PT, R24, 0x1, P5 ;  /* 0x000000011800780c */ /* 0x000fe20002fc4270 */
[----:B------:R-:W-:-:S06]  /*0630*/  IMAD.MOV.U32 R24, RZ, RZ, RZ ;  /* 0x000000ffff187224 */ /* 0x000fcc00078e00ff */
[----:B------:R-:W2:Y:S01]  /*0640*/  @P4 LDG.E.EL R24, desc[UR4][R12.64] ;  /* 0x000000040c184981 */ /* 0x000ea2000c2e1900 */
[----:B0-----:R-:W-:-:S05]  /*0650*/  IMAD.WIDE R2, R23, 0x4, R2 ;  /* 0x0000000417027825 */ /* 0x001fca00078e0202 */
[----:B------:R0:W3:Y:S01]  /*0660*/  @P6 LDG.E.EL R26, desc[UR4][R10.64] ;  /* 0x000000040a1a6981 */ /* 0x0000e2000c2e1900 */
[----:B------:R-:W-:Y:S02]  /*0670*/  IMAD.MOV.U32 R23, RZ, RZ, RZ ;  /* 0x000000ffff177224 */ /* 0x000fe400078e00ff */
[----:B-1----:R-:W-:Y:S01]  /*0680*/  IMAD.WIDE R4, R25, 0x4, R4 ;  /* 0x0000000419047825 */ /* 0x002fe200078e0204 */
[----:B0-----:R-:W0:Y:S03]  /*0690*/  LDC.64 R10, c[0x0][0x250] ;  /* 0x00009400ff0a7b82 */ /* 0x001e260000000a00 */
[----:B------:R-:W-:Y:S01]  /*06a0*/  IMAD.MOV.U32 R25, RZ, RZ, RZ ;  /* 0x000000ffff197224 */ /* 0x000fe200078e00ff */
[----:B------:R-:W3:Y:S05]  /*06b0*/  @P6 LDG.E.EL R23, desc[UR4][R4.64] ;  /* 0x0000000404176981 */ /* 0x000eea000c2e1900 */
[----:B------:R1:W3:Y:S01]  /*06c0*/  @P2 LDG.E.EL R25, desc[UR4][R2.64] ;  /* 0x0000000402192981 */ /* 0x0002e2000c2e1900 */
[----:B------:R-:W-:-:S02]  /*06d0*/  SEL R22, R22, RZ, P2 ;  /* 0x000000ff16167207 */ /* 0x000fc40001000000 */
[----:B------:R-:W-:Y:S02]  /*06e0*/  SEL R12, R17, RZ, !P0 ;  /* 0x000000ff110c7207 */ /* 0x000fe40004000000 */
[----:B----4-:R-:W-:Y:S02]  /*06f0*/  SEL R0, R0, RZ, P4 ;  /* 0x000000ff00007207 */ /* 0x010fe40002000000 */
[----:B-----5:R-:W-:Y:S02]  /*0700*/  SEL R20, R20, RZ, P5 ;  /* 0x000000ff14147207 */ /* 0x020fe40002800000 */
[----:B------:R-:W-:Y:S02]  /*0710*/  SEL R19, R19, RZ, P5 ;  /* 0x000000ff13137207 */ /* 0x000fe40002800000 */
[----:B------:R-:W-:-:S03]  /*0720*/  SEL R21, R21, RZ, !P0 ;  /* 0x000000ff15157207 */ /* 0x000fc60004000000 */
[----:B------:R-:W-:Y:S02]  /*0730*/  FADD R19, R20, R19 ;  /* 0x0000001314137221 */ /* 0x000fe40000000000 */
[----:B-1----:R-:W-:Y:S01]  /*0740*/  FADD R2, R21, R12 ;  /* 0x0000000c15027221 */ /* 0x002fe20000000000 */
[----:B0-----:R-:W-:-:S04]  /*0750*/  IMAD.WIDE R10, R16, 0x4, R10 ;  /* 0x00000004100a7825 */ /* 0x001fc800078e020a */
[----:B------:R-:W-:Y:S02]  /*0760*/  FSEL R2, R2, R19, !P0 ;  /* 0x0000001302027208 */ /* 0x000fe40004000000 */
[----:B--2---:R-:W-:Y:S02]  /*0770*/  SEL R13, R24, RZ, P4 ;  /* 0x000000ff180d7207 */ /* 0x004fe40002000000 */
[----:B---3--:R-:W-:-:S03]  /*0780*/  SEL R26, R26, RZ, P6 ;  /* 0x000000ff1a1a7207 */ /* 0x008fc60003000000 */
[----:B------:R-:W-:Y:S01]  /*0790*/  FADD R0, R13, R0 ;  /* 0x000000000d007221 */ /* 0x000fe20000000000 */
[----:B------:R-:W-:Y:S02]  /*07a0*/  SEL R23, R23, RZ, P6 ;  /* 0x000000ff17177207 */ /* 0x000fe40003000000 */
[----:B------:R-:W-:-:S03]  /*07b0*/  SEL R25, R25, RZ, P2 ;  /* 0x000000ff19197207 */ /* 0x000fc60001000000 */
[----:B------:R-:W-:Y:S02]  /*07c0*/  FADD R26, R23, R26 ;  /* 0x0000001a171a7221 */ /* 0x000fe40000000000 */
[----:B------:R-:W-:Y:S01]  /*07d0*/  FADD R22, R25, R22 ;  /* 0x0000001619167221 */ /* 0x000fe20000000000 */
[----:B------:R-:W-:Y:S02]  /*07e0*/  FSEL R3, R0, RZ, P4 ;  /* 0x000000ff00037208 */ /* 0x000fe40002000000 */
[----:B------:R-:W-:Y:S02]  /*07f0*/  @P1 FSEL R3, R26, RZ, P6 ;  /* 0x000000ff1a031208 */ /* 0x000fe40003000000 */
[----:B------:R-:W-:-:S04]  /*0800*/  @P3 FSEL R18, R22, RZ, P2 ;  /* 0x000000ff16123208 */ /* 0x000fc80001000000 */
[----:B------:R-:W-:-:S05]  /*0810*/  FSEL R3, R18, R3, !P0 ;  /* 0x0000000312037208 */ /* 0x000fca0004000000 */
[----:B------:R-:W-:Y:S01]  /*0820*/  STG.E.64 desc[UR4][R10.64], R2 ;  /* 0x000000020a007986 */ /* 0x000fe2000c101b04 */
[----:B------:R-:W-:Y:S05]  /*0830*/  EXIT ;  /* 0x000000000000794d */ /* 0x000fea0003800000 */
.L_x_0:
[----:B------:R-:W-:-:S00]  /*0840*/  BRA `(.L_x_0) ;  /* 0xfffffffc00fc7947 */ /* 0x000fc0000383ffff */
[----:B------:R-:W-:-:S00]  /*0850*/  NOP ;  /* 0x0000000000007918 */ /* 0x000fc00000000000 */
        /* <DEDUP_REMOVED lines=10> */
.L_x_1:


//--------------------- .nv.constant0.triton_poi_fused_stack_22 --------------------------
	.section	.nv.constant0.triton_poi_fused_stack_22,"a",@progbits
	.sectionflags	@""
	.align	4
.nv.constant0.triton_poi_fused_stack_22:
	.zero		604
